	.headerflags	@"EF_CUDA_TEXMODE_UNIFIED EF_CUDA_64BIT_ADDRESS EF_CUDA_ACCELERATORS EF_CUDA_SM90 EF_CUDA_VIRTUAL_SM(EF_CUDA_SM90)"
	.elftype	@"ET_EXEC"


//--------------------- .nv.info                  --------------------------
	.section	.nv.info,"",@"SHT_CUDA_INFO"
	.align	4


	//----- nvinfo : EIATTR_REGCOUNT
	.align		4
        /*0000*/ 	.byte	0x04, 0x2f
        /*0002*/ 	.short	(.L_2 - .L_1)
	.align		4
.L_1:
        /*0004*/ 	.word	index@(triton_poi_fused_leaky_relu_13)
        /*0008*/ 	.word	0x00000028


	//----- nvinfo : EIATTR_MIN_STACK_SIZE
	.align		4
.L_2:
        /*000c*/ 	.byte	0x04, 0x12
        /*000e*/ 	.short	(.L_4 - .L_3)
	.align		4
.L_3:
        /*0010*/ 	.word	index@(triton_poi_fused_leaky_relu_13)
        /*0014*/ 	.word	0x00000000


	//----- nvinfo : EIATTR_FRAME_SIZE
	.align		4
.L_4:
        /*0018*/ 	.byte	0x04, 0x11
        /*001a*/ 	.short	(.L_6 - .L_5)
	.align		4
.L_5:
        /*001c*/ 	.word	index@(triton_poi_fused_leaky_relu_13)
        /*0020*/ 	.word	0x00000000


	//----- nvinfo : EIATTR_MIN_STACK_SIZE
	.align		4
.L_6:
        /*0024*/ 	.byte	0x04, 0x12
        /*0026*/ 	.short	(.L_8 - .L_7)
	.align		4
.L_7:
        /*0028*/ 	.word	index@(triton_poi_fused_leaky_relu_13)
        /*002c*/ 	.word	0x00000000
.L_8:


//--------------------- .nv.info.triton_poi_fused_leaky_relu_13 --------------------------
	.section	.nv.info.triton_poi_fused_leaky_relu_13,"",@"SHT_CUDA_INFO"
	.sectionflags	@""
	.align	4


	//----- nvinfo : EIATTR_CUDA_API_VERSION
	.align		4
        /*0000*/ 	.byte	0x04, 0x37
        /*0002*/ 	.short	(.L_10 - .L_9)
.L_9:
        /*0004*/ 	.word	0x0000007c


	//----- nvinfo : EIATTR_KPARAM_INFO
	.align		4
.L_10:
        /*0008*/ 	.byte	0x04, 0x17
        /*000a*/ 	.short	(.L_12 - .L_11)
.L_11:
        /*000c*/ 	.word	0x00000000
        /*0010*/ 	.short	0x0005
        /*0012*/ 	.short	0x0024
        /*0014*/ 	.byte	0x00, 0xf0, 0x11, 0x00


	//----- nvinfo : EIATTR_KPARAM_INFO
	.align		4
.L_12:
        /*0018*/ 	.byte	0x04, 0x17
        /*001a*/ 	.short	(.L_14 - .L_13)
.L_13:
        /*001c*/ 	.word	0x00000000
        /*0020*/ 	.short	0x0004
        /*0022*/ 	.short	0x0020
        /*0024*/ 	.byte	0x00, 0xf0, 0x11, 0x00


	//----- nvinfo : EIATTR_KPARAM_INFO
	.align		4
.L_14:
        /*0028*/ 	.byte	0x04, 0x17
        /*002a*/ 	.short	(.L_16 - .L_15)
.L_15:
        /*002c*/ 	.word	0x00000000
        /*0030*/ 	.short	0x0003
        /*0032*/ 	.short	0x0018
        /*0034*/ 	.byte	0x00, 0xf4, 0x21, 0x00


	//----- nvinfo : EIATTR_KPARAM_INFO
	.align		4
.L_16:
        /*0038*/ 	.byte	0x04, 0x17
        /*003a*/ 	.short	(.L_18 - .L_17)
.L_17:
        /*003c*/ 	.word	0x00000000
        /*0040*/ 	.short	0x0002
        /*0042*/ 	.short	0x0010
        /*0044*/ 	.byte	0x00, 0xf4, 0x21, 0x00


	//----- nvinfo : EIATTR_KPARAM_INFO
	.align		4
.L_18:
        /*0048*/ 	.byte	0x04, 0x17
        /*004a*/ 	.short	(.L_20 - .L_19)
.L_19:
        /*004c*/ 	.word	0x00000000
        /*0050*/ 	.short	0x0001
        /*0052*/ 	.short	0x0008
        /*0054*/ 	.byte	0x00, 0xf4, 0x21, 0x00


	//----- nvinfo : EIATTR_KPARAM_INFO
	.align		4
.L_20:
        /*0058*/ 	.byte	0x04, 0x17
        /*005a*/ 	.short	(.L_22 - .L_21)
.L_21:
        /*005c*/ 	.word	0x00000000
        /*0060*/ 	.short	0x0000
        /*0062*/ 	.short	0x0000
        /*0064*/ 	.byte	0x00, 0xf4, 0x21, 0x00


	//----- nvinfo : EIATTR_SPARSE_MMA_MASK
	.align		4
.L_22:
        /*0068*/ 	.byte	0x03, 0x50
        /*006a*/ 	.short	0x0000


	//----- nvinfo : EIATTR_MAXREG_COUNT
	.align		4
        /*006c*/ 	.byte	0x03, 0x1b
        /*006e*/ 	.short	0x00ff


	//----- nvinfo : EIATTR_EXIT_INSTR_OFFSETS
	.align		4
        /*0070*/ 	.byte	0x04, 0x1c
        /*0072*/ 	.short	(.L_24 - .L_23)


	//   ....[0]....
.L_23:
        /*0074*/ 	.word	0x000010d0


	//   ....[1]....
        /*0078*/ 	.word	0x00001120


	//----- nvinfo : EIATTR_REQNTID
	.align		4
.L_24:
        /*007c*/ 	.byte	0x04, 0x10
        /*007e*/ 	.short	(.L_26 - .L_25)
.L_25:
        /*0080*/ 	.word	0x00000100
        /*0084*/ 	.word	0x00000001
        /*0088*/ 	.word	0x00000001


	//----- nvinfo : EIATTR_CBANK_PARAM_SIZE
	.align		4
.L_26:
        /*008c*/ 	.byte	0x03, 0x19
        /*008e*/ 	.short	0x0028


	//----- nvinfo : EIATTR_PARAM_CBANK
	.align		4
        /*0090*/ 	.byte	0x04, 0x0a
        /*0092*/ 	.short	(.L_28 - .L_27)
	.align		4
.L_27:
        /*0094*/ 	.word	index@(.nv.constant0.triton_poi_fused_leaky_relu_13)
        /*0098*/ 	.short	0x0210
        /*009a*/ 	.short	0x0028


	//----- nvinfo : EIATTR_SW_WAR
	.align		4
.L_28:
        /*009c*/ 	.byte	0x04, 0x36
        /*009e*/ 	.short	(.L_30 - .L_29)
.L_29:
        /*00a0*/ 	.word	0x00000008
.L_30:


//--------------------- .nv.callgraph             --------------------------
	.section	.nv.callgraph,"",@"SHT_CUDA_CALLGRAPH"
	.align	4
	.sectionentsize	8
	.align		4
        /*0000*/ 	.word	0x00000000
	.align		4
        /*0004*/ 	.word	0xffffffff
	.align		4
        /*0008*/ 	.word	0x00000000
	.align		4
        /*000c*/ 	.word	0xfffffffe
	.align		4
        /*0010*/ 	.word	0x00000000
	.align		4
        /*0014*/ 	.word	0xfffffffd
	.align		4
        /*0018*/ 	.word	0x00000000
	.align		4
        /*001c*/ 	.word	0xfffffffc


//--------------------- .nv.constant4             --------------------------
	.section	.nv.constant4,"a",@progbits
	.align	8
	.align		8
.nv.constant4:
        /*0000*/ 	.dword	_$_str


//--------------------- .text.triton_poi_fused_leaky_relu_13 --------------------------
	.section	.text.triton_poi_fused_leaky_relu_13,"ax",@progbits
	.sectionflags	@"SHF_BARRIERS=1"
	.align	128
        .global         triton_poi_fused_leaky_relu_13
        .type           triton_poi_fused_leaky_relu_13,@function
        .size           triton_poi_fused_leaky_relu_13,(.L_x_1 - triton_poi_fused_leaky_relu_13)
        .other          triton_poi_fused_leaky_relu_13,@"STO_CUDA_ENTRY STV_DEFAULT"
triton_poi_fused_leaky_relu_13:
.text.triton_poi_fused_leaky_relu_13:
[----:B------:R-:W0:Y:S01]  /*0000*/  LDC R1, c[0x0][0x28] ;  /* 0x00000a00ff017b82 */ /* 0x000e220000000800 */
[----:B------:R-:W1:Y:S07]  /*0010*/  S2R R37, SR_TID.X ;  /* 0x0000000000257919 */ /* 0x000e6e0000002100 */
[----:B------:R-:W2:Y:S01]  /*0020*/  LDC.64 R28, c[0x0][0x210] ;  /* 0x00008400ff1c7b82 */ /* 0x000ea20000000a00 */
[----:B------:R-:W-:Y:S02]  /*0030*/  CS2R R16, SRZ ;  /* 0x0000000000107805 */ /* 0x000fe4000001ff00 */
[----:B------:R-:W-:Y:S01]  /*0040*/  CS2R R18, SRZ ;  /* 0x0000000000127805 */ /* 0x000fe2000001ff00 */
[----:B------:R-:W3:Y:S01]  /*0050*/  S2R R0, SR_CTAID.Y ;  /* 0x0000000000007919 */ /* 0x000ee20000002600 */
[----:B------:R-:W-:-:S02]  /*0060*/  CS2R R20, SRZ ;  /* 0x0000000000147805 */ /* 0x000fc4000001ff00 */
[----:B------:R-:W-:Y:S01]  /*0070*/  CS2R R22, SRZ ;  /* 0x0000000000167805 */ /* 0x000fe2000001ff00 */
[----:B------:R-:W-:Y:S01]  /*0080*/  ULDC.64 UR6, c[0x0][0x208] ;  /* 0x0000820000067ab9 */ /* 0x000fe20000000a00 */
[----:B------:R-:W4:Y:S01]  /*0090*/  S2R R36, SR_CTAID.X ;  /* 0x0000000000247919 */ /* 0x000f220000002500 */
[----:B------:R-:W5:Y:S01]  /*00a0*/  LDC.64 R30, c[0x0][0x218] ;  /* 0x00008600ff1e7b82 */ /* 0x000f620000000a00 */
[----:B-1----:R-:W-:Y:S01]  /*00b0*/  SHF.R.U32.HI R27, RZ, 0x4, R37 ;  /* 0x00000004ff1b7819 */ /* 0x002fe20000011625 */
[----:B------:R-:W-:Y:S02]  /*00c0*/  IMAD.SHL.U32 R37, R37, 0x4, RZ ;  /* 0x0000000425257824 */ /* 0x000fe400078e00ff */
[----:B---3--:R-:W-:Y:S01]  /*00d0*/  IMAD.SHL.U32 R35, R0, 0x40, RZ ;  /* 0x0000004000237824 */ /* 0x008fe200078e00ff */
[----:B------:R-:W-:Y:S02]  /*00e0*/  SHF.R.S32.HI R0, RZ, 0x19, R0 ;  /* 0x00000019ff007819 */ /* 0x000fe40000011400 */
[----:B------:R-:W-:Y:S01]  /*00f0*/  SGXT.U32 R27, R27, 0x4 ;  /* 0x000000041b1b781a */ /* 0x000fe20000000000 */
[----:B----4-:R-:W-:Y:S01]  /*0100*/  IMAD.SHL.U32 R36, R36, 0x40, RZ ;  /* 0x0000004024247824 */ /* 0x010fe200078e00ff */
[----:B------:R-:W-:-:S02]  /*0110*/  SGXT R24, R0, 0x1 ;  /* 0x000000010018781a */ /* 0x000fc40000000200 */
[----:B------:R-:W-:Y:S02]  /*0120*/  LOP3.LUT R3, R35, 0x20, R27, 0xfe, !PT ;  /* 0x0000002023037812 */ /* 0x000fe400078efe1b */
[----:B------:R-:W-:Y:S02]  /*0130*/  LOP3.LUT R26, R36, 0x3c, R37, 0xf8, !PT ;  /* 0x0000003c241a7812 */ /* 0x000fe400078ef825 */
[----:B------:R-:W-:Y:S02]  /*0140*/  LEA.HI R0, R24, R3, RZ, 0x8 ;  /* 0x0000000318007211 */ /* 0x000fe400078f40ff */
[----:B------:R-:W-:Y:S02]  /*0150*/  ISETP.GE.AND P0, PT, R26, 0x40, PT ;  /* 0x000000401a00780c */ /* 0x000fe40003f06270 */
[----:B------:R-:W-:Y:S02]  /*0160*/  SHF.R.S32.HI R5, RZ, 0x8, R0 ;  /* 0x00000008ff057819 */ /* 0x000fe40000011400 */
[----:B------:R-:W-:-:S03]  /*0170*/  LEA R7, R3, R26, 0x6 ;  /* 0x0000001a03077211 */ /* 0x000fc600078e30ff */
[----:B------:R-:W-:Y:S01]  /*0180*/  IMAD R3, R5, 0x40, R26 ;  /* 0x0000004005037824 */ /* 0x000fe200078e021a */
[----:B------:R-:W-:Y:S01]  /*0190*/  LOP3.LUT R5, R35, 0x30, R27, 0xfe, !PT ;  /* 0x0000003023057812 */ /* 0x000fe200078efe1b */
[----:B--2---:R-:W-:-:S04]  /*01a0*/  IMAD.WIDE R6, R7, 0x4, R28 ;  /* 0x0000000407067825 */ /* 0x004fc800078e021c */
[----:B-----5:R-:W-:Y:S01]  /*01b0*/  IMAD.WIDE R12, R3, 0x4, R30 ;  /* 0x00000004030c7825 */ /* 0x020fe200078e021e */
[----:B------:R1:W2:Y:S01]  /*01c0*/  @!P0 LDG.E.EL.128 R16, desc[UR6][R6.64] ;  /* 0x0000000606108981 */ /* 0x0002a2000c2e1d00 */
[----:B------:R-:W-:-:S03]  /*01d0*/  LEA.HI R0, R24, R5, RZ, 0x8 ;  /* 0x0000000518007211 */ /* 0x000fc600078f40ff */
[----:B------:R3:W2:Y:S01]  /*01e0*/  @!P0 LDG.E.EL.128 R20, desc[UR6][R12.64] ;  /* 0x000000060c148981 */ /* 0x0006a2000c2e1d00 */
[----:B------:R-:W-:Y:S01]  /*01f0*/  SHF.R.S32.HI R15, RZ, 0x8, R0 ;  /* 0x00000008ff0f7819 */ /* 0x000fe20000011400 */
[----:B------:R-:W-:Y:S01]  /*0200*/  IMAD R25, R5, 0x40, R26 ;  /* 0x0000004005197824 */ /* 0x000fe200078e021a */
[----:B------:R-:W-:Y:S02]  /*0210*/  CS2R R8, SRZ ;  /* 0x0000000000087805 */ /* 0x000fe4000001ff00 */
[----:B------:R-:W-:Y:S02]  /*0220*/  CS2R R10, SRZ ;  /* 0x00000000000a7805 */ /* 0x000fe4000001ff00 */
[----:B------:R-:W-:Y:S02]  /*0230*/  LEA R0, R15, R26, 0x6 ;  /* 0x0000001a0f007211 */ /* 0x000fe400078e30ff */
[----:B------:R-:W-:Y:S02]  /*0240*/  CS2R R4, SRZ ;  /* 0x0000000000047805 */ /* 0x000fe4000001ff00 */
[----:B-1----:R-:W-:Y:S01]  /*0250*/  CS2R R6, SRZ ;  /* 0x0000000000067805 */ /* 0x002fe2000001ff00 */
[----:B---3--:R-:W-:-:S04]  /*0260*/  IMAD.WIDE R12, R25, 0x4, R28 ;  /* 0x00000004190c7825 */ /* 0x008fc800078e021c */
[----:B------:R-:W-:Y:S01]  /*0270*/  IMAD.WIDE R14, R0, 0x4, R30 ;  /* 0x00000004000e7825 */ /* 0x000fe200078e021e */
[----:B------:R1:W3:Y:S04]  /*0280*/  @!P0 LDG.E.EL.128 R8, desc[UR6][R12.64] ;  /* 0x000000060c088981 */ /* 0x0002e8000c2e1d00 */
[----:B------:R4:W3:Y:S01]  /*0290*/  @!P0 LDG.E.EL.128 R4, desc[UR6][R14.64] ;  /* 0x000000060e048981 */ /* 0x0008e2000c2e1d00 */
[----:B------:R-:W-:Y:S02]  /*02a0*/  LOP3.LUT R25, R35, R27, RZ, 0xfc, !PT ;  /* 0x0000001b23197212 */ /* 0x000fe400078efcff */
[----:B------:R-:W-:Y:S02]  /*02b0*/  LOP3.LUT R31, R35, 0x10, R27, 0xfe, !PT ;  /* 0x00000010231f7812 */ /* 0x000fe400078efe1b */
[C---:B------:R-:W-:Y:S01]  /*02c0*/  LEA.HI R2, R24.reuse, R25, RZ, 0x8 ;  /* 0x0000001918027211 */ /* 0x040fe200078f40ff */
[--C-:B------:R-:W-:Y:S01]  /*02d0*/  IMAD R30, R25, 0x40, R26.reuse ;  /* 0x00000040191e7824 */ /* 0x100fe200078e021a */
[----:B------:R-:W-:Y:S01]  /*02e0*/  LEA.HI R24, R24, R31, RZ, 0x8 ;  /* 0x0000001f18187211 */ /* 0x000fe200078f40ff */
[----:B------:R-:W-:Y:S01]  /*02f0*/  IMAD R31, R31, 0x40, R26 ;  /* 0x000000401f1f7824 */ /* 0x000fe200078e021a */
[----:B------:R-:W-:-:S02]  /*0300*/  SHF.R.S32.HI R25, RZ, 0x8, R2 ;  /* 0x00000008ff197819 */ /* 0x000fc40000011402 */
[----:B-1----:R-:W-:Y:S02]  /*0310*/  CS2R R12, SRZ ;  /* 0x00000000000c7805 */ /* 0x002fe4000001ff00 */
[----:B------:R-:W-:Y:S02]  /*0320*/  SHF.R.S32.HI R33, RZ, 0x8, R24 ;  /* 0x00000008ff217819 */ /* 0x000fe40000011418 */
[----:B----4-:R-:W-:Y:S02]  /*0330*/  CS2R R14, SRZ ;  /* 0x00000000000e7805 */ /* 0x010fe4000001ff00 */
[----:B------:R-:W-:Y:S01]  /*0340*/  LEA R2, R25, R26, 0x6 ;  /* 0x0000001a19027211 */ /* 0x000fe200078e30ff */
[----:B------:R-:W-:-:S04]  /*0350*/  IMAD.WIDE R24, R30, 0x4, R28 ;  /* 0x000000041e187825 */ /* 0x000fc800078e021c */
[----:B------:R-:W-:Y:S02]  /*0360*/  IMAD R26, R33, 0x40, R26 ;  /* 0x00000040211a7824 */ /* 0x000fe400078e021a */
[----:B------:R-:W-:-:S05]  /*0370*/  IMAD.WIDE R28, R31, 0x4, R28 ;  /* 0x000000041f1c7825 */ /* 0x000fca00078e021c */
[----:B------:R1:W4:Y:S01]  /*0380*/  @!P0 LDG.E.EL.128 R12, desc[UR6][R28.64] ;  /* 0x000000061c0c8981 */ /* 0x000322000c2e1d00 */
[----:B--2---:R-:W-:Y:S01]  /*0390*/  FADD R34, -R23, R19 ;  /* 0x0000001317227221 */ /* 0x004fe20000000100 */
[----:B------:R-:W-:Y:S01]  /*03a0*/  FADD R33, -R22, R18 ;  /* 0x0000001216217221 */ /* 0x000fe20000000100 */
[----:B------:R-:W-:Y:S01]  /*03b0*/  FADD R32, -R21, R17 ;  /* 0x0000001115207221 */ /* 0x000fe20000000100 */
[----:B------:R-:W2:Y:S01]  /*03c0*/  LDC.64 R22, c[0x0][0x218] ;  /* 0x00008600ff167b82 */ /* 0x000ea20000000a00 */
[----:B------:R-:W-:Y:S01]  /*03d0*/  FADD R31, -R20, R16 ;  /* 0x00000010141f7221 */ /* 0x000fe20000000100 */
[----:B------:R-:W-:Y:S02]  /*03e0*/  CS2R R16, SRZ ;  /* 0x0000000000107805 */ /* 0x000fe4000001ff00 */
[----:B------:R-:W-:Y:S01]  /*03f0*/  CS2R R18, SRZ ;  /* 0x0000000000127805 */ /* 0x000fe2000001ff00 */
[----:B---3--:R-:W-:Y:S01]  /*0400*/  FADD R30, -R7, R11 ;  /* 0x0000000b071e7221 */ /* 0x008fe20000000100 */
[----:B-1----:R-:W-:-:S02]  /*0410*/  FADD R29, -R6, R10 ;  /* 0x0000000a061d7221 */ /* 0x002fc40000000100 */
[----:B------:R-:W1:Y:S01]  /*0420*/  LDC.64 R10, c[0x0][0x218] ;  /* 0x00008600ff0a7b82 */ /* 0x000e620000000a00 */
[----:B--2---:R-:W-:-:S05]  /*0430*/  IMAD.WIDE R20, R26, 0x4, R22 ;  /* 0x000000041a147825 */ /* 0x004fca00078e0216 */
[----:B------:R2:W4:Y:S01]  /*0440*/  @!P0 LDG.E.EL.128 R16, desc[UR6][R20.64] ;  /* 0x0000000614108981 */ /* 0x000522000c2e1d00 */
[----:B------:R-:W-:Y:S01]  /*0450*/  CS2R R22, SRZ ;  /* 0x0000000000167805 */ /* 0x000fe2000001ff00 */
[----:B------:R-:W-:Y:S01]  /*0460*/  FADD R28, -R5, R9 ;  /* 0x00000009051c7221 */ /* 0x000fe20000000100 */
[----:B--2---:R-:W-:Y:S02]  /*0470*/  CS2R R20, SRZ ;  /* 0x0000000000147805 */ /* 0x004fe4000001ff00 */
[----:B------:R-:W-:-:S04]  /*0480*/  CS2R R6, SRZ ;  /* 0x0000000000067805 */ /* 0x000fc8000001ff00 */
[----:B------:R2:W3:Y:S02]  /*0490*/  @!P0 LDG.E.EL.128 R20, desc[UR6][R24.64] ;  /* 0x0000000618148981 */ /* 0x0004e4000c2e1d00 */
[----:B--2---:R-:W-:Y:S01]  /*04a0*/  FADD R24, -R4, R8 ;  /* 0x0000000804187221 */ /* 0x004fe20000000100 */
[----:B------:R-:W-:Y:S01]  /*04b0*/  CS2R R4, SRZ ;  /* 0x0000000000047805 */ /* 0x000fe2000001ff00 */
[----:B-1----:R-:W-:-:S05]  /*04c0*/  IMAD.WIDE R8, R2, 0x4, R10 ;  /* 0x0000000402087825 */ /* 0x002fca00078e020a */
[----:B------:R1:W3:Y:S01]  /*04d0*/  @!P0 LDG.E.EL.128 R4, desc[UR6][R8.64] ;  /* 0x0000000608048981 */ /* 0x0002e2000c2e1d00 */
[----:B------:R-:W-:Y:S02]  /*04e0*/  CS2R R10, SRZ ;  /* 0x00000000000a7805 */ /* 0x000fe4000001ff00 */
[----:B-1----:R-:W-:Y:S01]  /*04f0*/  CS2R R8, SRZ ;  /* 0x0000000000087805 */ /* 0x002fe2000001ff00 */
[----:B----4-:R-:W-:Y:S01]  /*0500*/  FADD R15, -R19, R15 ;  /* 0x0000000f130f7221 */ /* 0x010fe20000000100 */
[----:B------:R-:W-:Y:S02]  /*0510*/  FADD R14, -R18, R14 ;  /* 0x0000000e120e7221 */ /* 0x000fe40000000100 */
[----:B------:R-:W1:Y:S01]  /*0520*/  LDC.64 R18, c[0x0][0x220] ;  /* 0x00008800ff127b82 */ /* 0x000e620000000a00 */
[----:B---3--:R-:W-:Y:S01]  /*0530*/  FADD R21, -R5, R21 ;  /* 0x0000001505157221 */ /* 0x008fe20000000100 */
[----:B------:R-:W-:Y:S01]  /*0540*/  FADD R20, -R4, R20 ;  /* 0x0000001404147221 */ /* 0x000fe20000000100 */
[----:B-1----:R-:W-:-:S05]  /*0550*/  IMAD.WIDE R4, R2, 0x4, R18 ;  /* 0x0000000402047825 */ /* 0x002fca00078e0212 */
[----:B------:R1:W2:Y:S01]  /*0560*/  @!P0 LDG.E.EL.128 R8, desc[UR6][R4.64] ;  /* 0x0000000604088981 */ /* 0x0002a2000c2e1d00 */
[----:B------:R-:W-:Y:S02]  /*0570*/  IMAD.MOV.U32 R25, RZ, RZ, 0x3b800000 ;  /* 0x3b800000ff197424 */ /* 0x000fe400078e00ff */
[----:B------:R-:W-:Y:S01]  /*0580*/  FADD R13, -R17, R13 ;  /* 0x0000000d110d7221 */ /* 0x000fe20000000100 */
[----:B------:R-:W-:Y:S01]  /*0590*/  FADD R23, -R7, R23 ;  /* 0x0000001707177221 */ /* 0x000fe20000000100 */
[----:B------:R-:W-:Y:S01]  /*05a0*/  FADD R22, -R6, R22 ;  /* 0x0000001606167221 */ /* 0x000fe20000000100 */
[----:B------:R-:W-:Y:S02]  /*05b0*/  CS2R R6, SRZ ;  /* 0x0000000000067805 */ /* 0x000fe4000001ff00 */
[----:B-1----:R-:W-:Y:S01]  /*05c0*/  CS2R R4, SRZ ;  /* 0x0000000000047805 */ /* 0x002fe2000001ff00 */
[-C--:B--2---:R-:W-:Y:S01]  /*05d0*/  FFMA R8, R8, R25.reuse, 9.9999997473787516356e-06 ;  /* 0x3727c5ac08087423 */ /* 0x084fe20000000019 */
[----:B------:R-:W-:-:S03]  /*05e0*/  FFMA R2, R9, R25, 9.9999997473787516356e-06 ;  /* 0x3727c5ac09027423 */ /* 0x000fc60000000019 */
[----:B------:R1:W2:Y:S02]  /*05f0*/  MUFU.RSQ R17, R8 ;  /* 0x0000000800117308 */ /* 0x0002a40000001400 */
[----:B-1----:R-:W-:-:S05]  /*0600*/  IMAD.WIDE R8, R26, 0x4, R18 ;  /* 0x000000041a087825 */ /* 0x002fca00078e0212 */
[----:B------:R1:W3:Y:S01]  /*0610*/  @!P0 LDG.E.EL.128 R4, desc[UR6][R8.64] ;  /* 0x0000000608048981 */ /* 0x0002e2000c2e1d00 */
[-C--:B------:R-:W-:Y:S01]  /*0620*/  FFMA R19, R10, R25.reuse, 9.9999997473787516356e-06 ;  /* 0x3727c5ac0a137423 */ /* 0x080fe20000000019 */
[----:B-1----:R-:W1:Y:S01]  /*0630*/  LDC.64 R8, c[0x0][0x220] ;  /* 0x00008800ff087b82 */ /* 0x002e620000000a00 */
[----:B------:R-:W4:Y:S08]  /*0640*/  MUFU.RSQ R2, R2 ;  /* 0x0000000200027308 */ /* 0x000f300000001400 */
[----:B------:R-:W5:Y:S01]  /*0650*/  MUFU.RSQ R19, R19 ;  /* 0x0000001300137308 */ /* 0x000f620000001400 */
[----:B------:R-:W-:Y:S01]  /*0660*/  FADD R12, -R16, R12 ;  /* 0x0000000c100c7221 */ /* 0x000fe20000000100 */
[----:B--2---:R-:W-:Y:S01]  /*0670*/  FMUL R20, R17, R20 ;  /* 0x0000001411147220 */ /* 0x004fe20000400000 */
[----:B------:R-:W-:Y:S01]  /*0680*/  FFMA R18, R11, R25, 9.9999997473787516356e-06 ;  /* 0x3727c5ac0b127423 */ /* 0x000fe20000000019 */
[----:B----4-:R-:W-:Y:S01]  /*0690*/  FMUL R21, R2, R21 ;  /* 0x0000001502157220 */ /* 0x010fe20000400000 */
[----:B-1----:R-:W-:-:S04]  /*06a0*/  IMAD.WIDE R16, R3, 0x4, R8 ;  /* 0x0000000403107825 */ /* 0x002fc800078e0208 */
[----:B------:R-:W-:-:S04]  /*06b0*/  IMAD.WIDE R2, R0, 0x4, R8 ;  /* 0x0000000400027825 */ /* 0x000fc800078e0208 */
[----:B-----5:R-:W-:Y:S01]  /*06c0*/  FMUL R0, R19, R22 ;  /* 0x0000001613007220 */ /* 0x020fe20000400000 */
[----:B------:R-:W1:Y:S01]  /*06d0*/  MUFU.RSQ R18, R18 ;  /* 0x0000001200127308 */ /* 0x000e620000001400 */
[----:B------:R-:W-:Y:S02]  /*06e0*/  CS2R R8, SRZ ;  /* 0x0000000000087805 */ /* 0x000fe4000001ff00 */
[----:B------:R-:W-:-:S06]  /*06f0*/  CS2R R10, SRZ ;  /* 0x00000000000a7805 */ /* 0x000fcc000001ff00 */
[----:B------:R2:W4:Y:S01]  /*0700*/  @!P0 LDG.E.EL.128 R8, desc[UR6][R16.64] ;  /* 0x0000000610088981 */ /* 0x000522000c2e1d00 */
[----:B-1----:R-:W-:Y:S01]  /*0710*/  FMUL R23, R18, R23 ;  /* 0x0000001712177220 */ /* 0x002fe20000400000 */
[----:B--2---:R-:W-:Y:S01]  /*0720*/  CS2R R16, SRZ ;  /* 0x0000000000107805 */ /* 0x004fe2000001ff00 */
[----:B---3--:R-:W-:-:S04]  /*0730*/  FFMA R22, R4, R25, 9.9999997473787516356e-06 ;  /* 0x3727c5ac04167423 */ /* 0x008fc80000000019 */
[----:B------:R-:W1:Y:S02]  /*0740*/  MUFU.RSQ R19, R22 ;  /* 0x0000001600137308 */ /* 0x000e640000001400 */
[----:B-1----:R-:W-:Y:S01]  /*0750*/  FMUL R12, R19, R12 ;  /* 0x0000000c130c7220 */ /* 0x002fe20000400000 */
[----:B------:R-:W-:-:S06]  /*0760*/  CS2R R18, SRZ ;  /* 0x0000000000127805 */ /* 0x000fcc000001ff00 */
[----:B------:R1:W2:Y:S01]  /*0770*/  @!P0 LDG.E.EL.128 R16, desc[UR6][R2.64] ;  /* 0x0000000602108981 */ /* 0x0002a2000c2e1d00 */
[----:B------:R-:W-:-:S04]  /*0780*/  FFMA R5, R5, R25, 9.9999997473787516356e-06 ;  /* 0x3727c5ac05057423 */ /* 0x000fc80000000019 */
[----:B------:R-:W3:Y:S02]  /*0790*/  MUFU.RSQ R4, R5 ;  /* 0x0000000500047308 */ /* 0x000ee40000001400 */
[----:B---3--:R-:W-:Y:S02]  /*07a0*/  FMUL R13, R4, R13 ;  /* 0x0000000d040d7220 */ /* 0x008fe40000400000 */
[----:B------:R-:W3:Y:S01]  /*07b0*/  S2R R4, SR_TID.X ;  /* 0x0000000000047919 */ /* 0x000ee20000002100 */
[----:B------:R-:W5:Y:S01]  /*07c0*/  S2UR UR5, SR_CgaCtaId ;  /* 0x00000000000579c3 */ /* 0x000f620000008800 */
[----:B------:R-:W-:Y:S01]  /*07d0*/  FFMA R6, R6, R25, 9.9999997473787516356e-06 ;  /* 0x3727c5ac06067423 */ /* 0x000fe20000000019 */
[----:B------:R-:W-:-:S03]  /*07e0*/  FSETP.GT.AND P0, PT, R20, RZ, PT ;  /* 0x000000ff1400720b */ /* 0x000fc60003f04000 */
[----:B------:R-:W1:Y:S01]  /*07f0*/  MUFU.RSQ R5, R6 ;  /* 0x0000000600057308 */ /* 0x000e620000001400 */
[----:B------:R-:W-:-:S09]  /*0800*/  UMOV UR4, 0x400 ;  /* 0x0000040000047882 */ /* 0x000fd20000000000 */
[----:B------:R-:W-:Y:S01]  /*0810*/  @!P0 FMUL R20, R20, 0.10000000149011611938 ;  /* 0x3dcccccd14148820 */ /* 0x000fe20000400000 */
[----:B------:R-:W-:Y:S01]  /*0820*/  FSETP.GT.AND P0, PT, R21, RZ, PT ;  /* 0x000000ff1500720b */ /* 0x000fe20003f04000 */
[----:B01----:R-:W-:Y:S01]  /*0830*/  FMUL R14, R5, R14 ;  /* 0x0000000e050e7220 */ /* 0x003fe20000400000 */
[----:B-----5:R-:W-:Y:S01]  /*0840*/  UPRMT UR4, UR5, 0x654, UR4 ;  /* 0x0000065405047896 */ /* 0x020fe20008000004 */
[----:B---3--:R-:W-:-:S04]  /*0850*/  SHF.L.U32 R22, R4, 0x8, RZ ;  /* 0x0000000804167819 */ /* 0x008fc800000006ff */
[----:B------:R-:W-:-:S04]  /*0860*/  LOP3.LUT R22, R22, 0xf00, RZ, 0xc0, !PT ;  /* 0x00000f0016167812 */ /* 0x000fc800078ec0ff */
[C---:B------:R-:W-:Y:S01]  /*0870*/  LOP3.LUT R5, R22.reuse, 0x40, RZ, 0xfc, !PT ;  /* 0x0000004016057812 */ /* 0x040fe200078efcff */
[----:B------:R-:W-:Y:S01]  /*0880*/  FFMA R7, R7, R25, 9.9999997473787516356e-06 ;  /* 0x3727c5ac07077423 */ /* 0x000fe20000000019 */
[----:B------:R-:W-:Y:S02]  /*0890*/  LOP3.LUT R2, R22, R27, RZ, 0xfc, !PT ;  /* 0x0000001b16027212 */ /* 0x000fe400078efcff */
[----:B------:R-:W-:Y:S01]  /*08a0*/  LEA.HI R5, R5, UR4, RZ, 0x1e ;  /* 0x0000000405057c11 */ /* 0x000fe2000f8ff0ff */
[----:B------:R-:W-:Y:S01]  /*08b0*/  @!P0 FMUL R21, R21, 0.10000000149011611938 ;  /* 0x3dcccccd15158820 */ /* 0x000fe20000400000 */
[----:B------:R-:W-:Y:S01]  /*08c0*/  FSETP.GT.AND P1, PT, R0, RZ, PT ;  /* 0x000000ff0000720b */ /* 0x000fe20003f24000 */
[----:B----4-:R-:W-:Y:S01]  /*08d0*/  FFMA R8, R8, R25, 9.9999997473787516356e-06 ;  /* 0x3727c5ac08087423 */ /* 0x010fe20000000019 */
[----:B------:R-:W-:Y:S01]  /*08e0*/  LEA.HI R3, R22, UR4, RZ, 0x1e ;  /* 0x0000000416037c11 */ /* 0x000fe2000f8ff0ff */
[----:B------:R0:W1:Y:S01]  /*08f0*/  MUFU.RSQ R26, R7 ;  /* 0x00000007001a7308 */ /* 0x0000620000001400 */
[----:B------:R-:W-:Y:S01]  /*0900*/  FSETP.GT.AND P0, PT, R12, RZ, PT ;  /* 0x000000ff0c00720b */ /* 0x000fe20003f04000 */
[----:B------:R-:W-:-:S02]  /*0910*/  IMAD R6, R2, 0x4, R5 ;  /* 0x0000000402067824 */ /* 0x000fc400078e0205 */
[-C--:B------:R-:W-:Y:S01]  /*0920*/  FFMA R10, R10, R25.reuse, 9.9999997473787516356e-06 ;  /* 0x3727c5ac0a0a7423 */ /* 0x080fe20000000019 */
[----:B------:R-:W-:Y:S01]  /*0930*/  FFMA R5, R9, R25, 9.9999997473787516356e-06 ;  /* 0x3727c5ac09057423 */ /* 0x000fe20000000019 */
[----:B------:R-:W-:Y:S01]  /*0940*/  IMAD R3, R2, 0x4, R3 ;  /* 0x0000000402037824 */ /* 0x000fe200078e0203 */
[C---:B0-----:R-:W-:Y:S02]  /*0950*/  LOP3.LUT R7, R22.reuse, 0x80, RZ, 0xfc, !PT ;  /* 0x0000008016077812 */ /* 0x041fe400078efcff */
[----:B------:R-:W-:Y:S01]  /*0960*/  LOP3.LUT R22, R22, 0xc0, RZ, 0xfc, !PT ;  /* 0x000000c016167812 */ /* 0x000fe200078efcff */
[----:B------:R-:W0:Y:S01]  /*0970*/  MUFU.RSQ R8, R8 ;  /* 0x0000000800087308 */ /* 0x000e220000001400 */
[----:B------:R-:W-:Y:S02]  /*0980*/  LEA.HI R7, R7, UR4, RZ, 0x1e ;  /* 0x0000000407077c11 */ /* 0x000fe4000f8ff0ff */
[----:B------:R-:W-:Y:S01]  /*0990*/  LEA.HI R9, R22, UR4, RZ, 0x1e ;  /* 0x0000000416097c11 */ /* 0x000fe2000f8ff0ff */
[----:B------:R3:W-:Y:S01]  /*09a0*/  STS [R3], R20 ;  /* 0x0000001403007388 */ /* 0x0007e20000000800 */
[----:B------:R-:W-:-:S03]  /*09b0*/  FSETP.GT.AND P2, PT, R23, RZ, PT ;  /* 0x000000ff1700720b */ /* 0x000fc60003f44000 */
[----:B------:R-:W4:Y:S01]  /*09c0*/  MUFU.RSQ R10, R10 ;  /* 0x0000000a000a7308 */ /* 0x000f220000001400 */
[----:B------:R-:W-:Y:S01]  /*09d0*/  @!P1 FMUL R0, R0, 0.10000000149011611938 ;  /* 0x3dcccccd00009820 */ /* 0x000fe20000400000 */
[----:B------:R-:W-:Y:S01]  /*09e0*/  FSETP.GT.AND P1, PT, R13, RZ, PT ;  /* 0x000000ff0d00720b */ /* 0x000fe20003f24000 */
[----:B------:R-:W-:-:S05]  /*09f0*/  @!P0 FMUL R12, R12, 0.10000000149011611938 ;  /* 0x3dcccccd0c0c8820 */ /* 0x000fca0000400000 */
[----:B------:R-:W5:Y:S01]  /*0a00*/  MUFU.RSQ R5, R5 ;  /* 0x0000000500057308 */ /* 0x000f620000001400 */
[C---:B---3--:R-:W-:Y:S01]  /*0a10*/  LEA R20, R2.reuse, R7, 0x2 ;  /* 0x0000000702147211 */ /* 0x048fe200078e10ff */
[----:B------:R-:W-:Y:S02]  /*0a20*/  IMAD R2, R2, 0x4, R9 ;  /* 0x0000000402027824 */ /* 0x000fe400078e0209 */
[----:B------:R-:W-:Y:S01]  /*0a30*/  FFMA R7, R11, R25, 9.9999997473787516356e-06 ;  /* 0x3727c5ac0b077423 */ /* 0x000fe20000000019 */
[----:B------:R-:W-:Y:S01]  /*0a40*/  FSETP.GT.AND P0, PT, R14, RZ, PT ;  /* 0x000000ff0e00720b */ /* 0x000fe20003f04000 */
[----:B-1----:R-:W-:Y:S01]  /*0a50*/  FMUL R15, R26, R15 ;  /* 0x0000000f1a0f7220 */ /* 0x002fe20000400000 */
[----:B0-----:R-:W-:-:S03]  /*0a60*/  FMUL R8, R8, R31 ;  /* 0x0000001f08087220 */ /* 0x001fc60000400000 */
[----:B------:R-:W0:Y:S01]  /*0a70*/  MUFU.RSQ R7, R7 ;  /* 0x0000000700077308 */ /* 0x000e220000001400 */
[----:B----4-:R-:W-:Y:S01]  /*0a80*/  FMUL R33, R10, R33 ;  /* 0x000000210a217220 */ /* 0x010fe20000400000 */
[----:B------:R-:W-:Y:S01]  /*0a90*/  @!P2 FMUL R23, R23, 0.10000000149011611938 ;  /* 0x3dcccccd1717a820 */ /* 0x000fe20000400000 */
[----:B------:R-:W-:Y:S01]  /*0aa0*/  FSETP.GT.AND P2, PT, R15, RZ, PT ;  /* 0x000000ff0f00720b */ /* 0x000fe20003f44000 */
[----:B-----5:R-:W-:Y:S01]  /*0ab0*/  FMUL R5, R5, R32 ;  /* 0x0000002005057220 */ /* 0x020fe20000400000 */
[----:B------:R-:W-:Y:S01]  /*0ac0*/  @!P1 FMUL R13, R13, 0.10000000149011611938 ;  /* 0x3dcccccd0d0d9820 */ /* 0x000fe20000400000 */
[----:B------:R-:W-:Y:S02]  /*0ad0*/  FSETP.GT.AND P3, PT, R8, RZ, PT ;  /* 0x000000ff0800720b */ /* 0x000fe40003f64000 */
[----:B------:R-:W-:Y:S01]  /*0ae0*/  @!P0 FMUL R14, R14, 0.10000000149011611938 ;  /* 0x3dcccccd0e0e8820 */ /* 0x000fe20000400000 */
[----:B------:R-:W-:Y:S02]  /*0af0*/  FSETP.GT.AND P1, PT, R33, RZ, PT ;  /* 0x000000ff2100720b */ /* 0x000fe40003f24000 */
[----:B------:R-:W-:Y:S01]  /*0b00*/  FSETP.GT.AND P0, PT, R5, RZ, PT ;  /* 0x000000ff0500720b */ /* 0x000fe20003f04000 */
[----:B0-----:R-:W-:Y:S01]  /*0b10*/  FMUL R7, R7, R34 ;  /* 0x0000002207077220 */ /* 0x001fe20000400000 */
[----:B------:R-:W-:Y:S03]  /*0b20*/  STS [R6+0x100], R21 ;  /* 0x0001001506007388 */ /* 0x000fe60000000800 */
[----:B------:R-:W-:Y:S01]  /*0b30*/  @!P2 FMUL R15, R15, 0.10000000149011611938 ;  /* 0x3dcccccd0f0fa820 */ /* 0x000fe20000400000 */
[----:B------:R-:W-:-:S02]  /*0b40*/  FSETP.GT.AND P2, PT, R7, RZ, PT ;  /* 0x000000ff0700720b */ /* 0x000fc40003f44000 */
[----:B------:R-:W-:-:S03]  /*0b50*/  @!P3 FMUL R8, R8, 0.10000000149011611938 ;  /* 0x3dcccccd0808b820 */ /* 0x000fc60000400000 */
[----:B------:R-:W-:Y:S02]  /*0b60*/  @!P1 FMUL R33, R33, 0.10000000149011611938 ;  /* 0x3dcccccd21219820 */ /* 0x000fe40000400000 */
[----:B------:R-:W-:Y:S01]  /*0b70*/  @!P0 FMUL R5, R5, 0.10000000149011611938 ;  /* 0x3dcccccd05058820 */ /* 0x000fe20000400000 */
[----:B------:R0:W-:Y:S04]  /*0b80*/  STS [R20+0x200], R0 ;  /* 0x0002000014007388 */ /* 0x0001e80000000800 */
[----:B------:R-:W-:Y:S04]  /*0b90*/  STS [R2+0x300], R23 ;  /* 0x0003001702007388 */ /* 0x000fe80000000800 */
[----:B------:R-:W-:Y:S01]  /*0ba0*/  STS [R3+0x40], R12 ;  /* 0x0000400c03007388 */ /* 0x000fe20000000800 */
[----:B------:R-:W-:-:S03]  /*0bb0*/  @!P2 FMUL R7, R7, 0.10000000149011611938 ;  /* 0x3dcccccd0707a820 */ /* 0x000fc60000400000 */
[----:B------:R-:W-:Y:S04]  /*0bc0*/  STS [R6+0x140], R13 ;  /* 0x0001400d06007388 */ /* 0x000fe80000000800 */
[----:B------:R-:W-:Y:S04]  /*0bd0*/  STS [R20+0x240], R14 ;  /* 0x0002400e14007388 */ /* 0x000fe80000000800 */
[----:B------:R-:W-:Y:S04]  /*0be0*/  STS [R2+0x340], R15 ;  /* 0x0003400f02007388 */ /* 0x000fe80000000800 */
[----:B------:R-:W-:Y:S04]  /*0bf0*/  STS [R3+0x80], R8 ;  /* 0x0000800803007388 */ /* 0x000fe80000000800 */
[----:B------:R1:W-:Y:S04]  /*0c00*/  STS [R6+0x180], R5 ;  /* 0x0001800506007388 */ /* 0x0003e80000000800 */
[----:B------:R-:W-:Y:S04]  /*0c10*/  STS [R20+0x280], R33 ;  /* 0x0002802114007388 */ /* 0x000fe80000000800 */
[----:B------:R3:W-:Y:S01]  /*0c20*/  STS [R2+0x380], R7 ;  /* 0x0003800702007388 */ /* 0x0007e20000000800 */
[----:B0-----:R-:W-:Y:S01]  /*0c30*/  LOP3.LUT R0, R37, 0x3fc, RZ, 0xc0, !PT ;  /* 0x000003fc25007812 */ /* 0x001fe200078ec0ff */
[----:B------:R-:W0:Y:S03]  /*0c40*/  S2R R26, SR_CTAID.Y ;  /* 0x00000000001a7919 */ /* 0x000e260000002600 */
[----:B------:R-:W-:-:S02]  /*0c50*/  LOP3.LUT R10, R0, 0x800, RZ, 0xfc, !PT ;  /* 0x00000800000a7812 */ /* 0x000fc400078efcff */
[----:B------:R-:W-:Y:S02]  /*0c60*/  LOP3.LUT R4, R4, 0xf0, RZ, 0xc0, !PT ;  /* 0x000000f004047812 */ /* 0x000fe400078ec0ff */
[----:B------:R-:W-:-:S04]  /*0c70*/  SHF.R.U32.HI R10, RZ, 0x2, R10 ;  /* 0x00000002ff0a7819 */ /* 0x000fc8000001160a */
[----:B------:R-:W-:Y:S01]  /*0c80*/  LOP3.LUT R10, R10, 0x2f0, RZ, 0xc0, !PT ;  /* 0x000002f00a0a7812 */ /* 0x000fe200078ec0ff */
[----:B-1----:R-:W-:-:S04]  /*0c90*/  VIADD R5, R4, UR4 ;  /* 0x0000000404057c36 */ /* 0x002fc80008000000 */
[----:B---3--:R-:W-:Y:S02]  /*0ca0*/  VIADD R7, R10, UR4 ;  /* 0x000000040a077c36 */ /* 0x008fe40008000000 */
[C---:B------:R-:W-:Y:S02]  /*0cb0*/  IMAD R5, R0.reuse, 0x4, R5 ;  /* 0x0000000400057824 */ /* 0x040fe400078e0205 */
[----:B------:R-:W-:Y:S01]  /*0cc0*/  IMAD R12, R0, 0x4, R7 ;  /* 0x00000004000c7824 */ /* 0x000fe200078e0207 */
[----:B------:R-:W-:Y:S02]  /*0cd0*/  LOP3.LUT R35, R35, 0x3c, R37, 0xf8, !PT ;  /* 0x0000003c23237812 */ /* 0x000fe400078ef825 */
[----:B0-----:R-:W-:-:S04]  /*0ce0*/  SHF.R.S32.HI R26, RZ, 0x19, R26 ;  /* 0x00000019ff1a7819 */ /* 0x001fc8000001141a */
[----:B------:R-:W-:Y:S01]  /*0cf0*/  SGXT R26, R26, 0x1 ;  /* 0x000000011a1a781a */ /* 0x000fe20000000200 */
[-C--:B--2---:R-:W-:Y:S01]  /*0d00*/  FFMA R9, R16, R25.reuse, 9.9999997473787516356e-06 ;  /* 0x3727c5ac10097423 */ /* 0x084fe20000000019 */
[-C--:B------:R-:W-:Y:S01]  /*0d10*/  FFMA R11, R17, R25.reuse, 9.9999997473787516356e-06 ;  /* 0x3727c5ac110b7423 */ /* 0x080fe20000000019 */
[-C--:B------:R-:W-:Y:S01]  /*0d20*/  FFMA R18, R18, R25.reuse, 9.9999997473787516356e-06 ;  /* 0x3727c5ac12127423 */ /* 0x080fe20000000019 */
[----:B------:R-:W-:Y:S01]  /*0d30*/  FFMA R19, R19, R25, 9.9999997473787516356e-06 ;  /* 0x3727c5ac13137423 */ /* 0x000fe20000000019 */
[----:B------:R-:W0:Y:S02]  /*0d40*/  LDC.64 R16, c[0x0][0x228] ;  /* 0x00008a00ff107b82 */ /* 0x000e240000000a00 */
[----:B------:R-:W1:Y:S08]  /*0d50*/  MUFU.RSQ R9, R9 ;  /* 0x0000000900097308 */ /* 0x000e700000001400 */
[----:B------:R-:W2:Y:S08]  /*0d60*/  MUFU.RSQ R11, R11 ;  /* 0x0000000b000b7308 */ /* 0x000eb00000001400 */
[----:B------:R-:W3:Y:S08]  /*0d70*/  MUFU.RSQ R18, R18 ;  /* 0x0000001200127308 */ /* 0x000ef00000001400 */
[----:B------:R-:W4:Y:S01]  /*0d80*/  MUFU.RSQ R19, R19 ;  /* 0x0000001300137308 */ /* 0x000f220000001400 */
[----:B-1----:R-:W-:Y:S01]  /*0d90*/  FMUL R24, R9, R24 ;  /* 0x0000001809187220 */ /* 0x002fe20000400000 */
[----:B--2---:R-:W-:Y:S01]  /*0da0*/  FMUL R11, R11, R28 ;  /* 0x0000001c0b0b7220 */ /* 0x004fe20000400000 */
[----:B---3--:R-:W-:-:S03]  /*0db0*/  FMUL R29, R18, R29 ;  /* 0x0000001d121d7220 */ /* 0x008fc60000400000 */
[----:B------:R-:W-:Y:S02]  /*0dc0*/  FSETP.GT.AND P4, PT, R24, RZ, PT ;  /* 0x000000ff1800720b */ /* 0x000fe40003f84000 */
[----:B------:R-:W-:Y:S01]  /*0dd0*/  FSETP.GT.AND P3, PT, R11, RZ, PT ;  /* 0x000000ff0b00720b */ /* 0x000fe20003f64000 */
[----:B----4-:R-:W-:Y:S01]  /*0de0*/  FMUL R21, R19, R30 ;  /* 0x0000001e13157220 */ /* 0x010fe20000400000 */
[----:B------:R-:W-:-:S04]  /*0df0*/  FSETP.GT.AND P1, PT, R29, RZ, PT ;  /* 0x000000ff1d00720b */ /* 0x000fc80003f24000 */
[----:B------:R-:W-:-:S05]  /*0e00*/  FSETP.GT.AND P0, PT, R21, RZ, PT ;  /* 0x000000ff1500720b */ /* 0x000fca0003f04000 */
[----:B------:R-:W-:Y:S02]  /*0e10*/  @!P4 FMUL R24, R24, 0.10000000149011611938 ;  /* 0x3dcccccd1818c820 */ /* 0x000fe40000400000 */
[----:B------:R-:W-:-:S03]  /*0e20*/  @!P3 FMUL R11, R11, 0.10000000149011611938 ;  /* 0x3dcccccd0b0bb820 */ /* 0x000fc60000400000 */
[----:B------:R-:W-:Y:S01]  /*0e30*/  STS [R3+0xc0], R24 ;  /* 0x0000c01803007388 */ /* 0x000fe20000000800 */
[----:B------:R-:W-:-:S03]  /*0e40*/  @!P1 FMUL R29, R29, 0.10000000149011611938 ;  /* 0x3dcccccd1d1d9820 */ /* 0x000fc60000400000 */
[----:B------:R-:W-:Y:S01]  /*0e50*/  STS [R6+0x1c0], R11 ;  /* 0x0001c00b06007388 */ /* 0x000fe20000000800 */
[----:B------:R-:W-:-:S03]  /*0e60*/  @!P0 FMUL R21, R21, 0.10000000149011611938 ;  /* 0x3dcccccd15158820 */ /* 0x000fc60000400000 */
[----:B------:R1:W-:Y:S04]  /*0e70*/  STS [R20+0x2c0], R29 ;  /* 0x0002c01d14007388 */ /* 0x0003e80000000800 */
[----:B------:R2:W-:Y:S01]  /*0e80*/  STS [R2+0x3c0], R21 ;  /* 0x0003c01502007388 */ /* 0x0005e20000000800 */
[----:B------:R-:W-:Y:S01]  /*0e90*/  LOP3.LUT R9, R0, 0x400, RZ, 0xfc, !PT ;  /* 0x0000040000097812 */ /* 0x000fe200078efcff */
[----:B------:R-:W-:Y:S03]  /*0ea0*/  BAR.SYNC.DEFER_BLOCKING 0x0 ;  /* 0x0000000000007b1d */ /* 0x000fe60000010000 */
[----:B------:R-:W-:-:S04]  /*0eb0*/  SHF.R.U32.HI R9, RZ, 0x2, R9 ;  /* 0x00000002ff097819 */ /* 0x000fc80000011609 */
[----:B------:R-:W-:-:S04]  /*0ec0*/  LOP3.LUT R9, R9, 0x1f0, RZ, 0xc0, !PT ;  /* 0x000001f009097812 */ /* 0x000fc800078ec0ff */
[----:B------:R-:W-:-:S04]  /*0ed0*/  IADD3 R9, R9, UR4, RZ ;  /* 0x0000000409097c10 */ /* 0x000fc8000fffe0ff */
[----:B------:R-:W-:Y:S01]  /*0ee0*/  LEA R9, R0, R9, 0x2 ;  /* 0x0000000900097211 */ /* 0x000fe200078e10ff */
[----:B------:R-:W3:Y:S05]  /*0ef0*/  LDS.128 R4, [R5] ;  /* 0x0000000005047984 */ /* 0x000eea0000000c00 */
[----:B------:R-:W4:Y:S04]  /*0f00*/  LDS.128 R8, [R9+0x1000] ;  /* 0x0010000009087984 */ /* 0x000f280000000c00 */
[----:B------:R-:W5:Y:S01]  /*0f10*/  LDS.128 R12, [R12+0x2000] ;  /* 0x002000000c0c7984 */ /* 0x000f620000000c00 */
[----:B------:R-:W-:-:S05]  /*0f20*/  LEA.HI R18, R26, R35, RZ, 0x8 ;  /* 0x000000231a127211 */ /* 0x000fca00078f40ff */
[C---:B-1----:R-:W-:Y:S01]  /*0f30*/  IMAD.SHL.U32 R20, R18.reuse, 0x40, RZ ;  /* 0x0000004012147824 */ /* 0x042fe200078e00ff */
[----:B--2---:R-:W-:Y:S02]  /*0f40*/  LOP3.LUT R2, R18, 0xffffff00, RZ, 0xc0, !PT ;  /* 0xffffff0012027812 */ /* 0x004fe400078ec0ff */
[----:B------:R-:W-:Y:S02]  /*0f50*/  LOP3.LUT R18, R0, 0xc00, RZ, 0xfc, !PT ;  /* 0x00000c0000127812 */ /* 0x000fe400078efcff */
[----:B------:R-:W-:Y:S02]  /*0f60*/  LOP3.LUT R20, R20, 0xffffc000, RZ, 0xc0, !PT ;  /* 0xffffc00014147812 */ /* 0x000fe400078ec0ff */
[----:B------:R-:W-:Y:S02]  /*0f70*/  LOP3.LUT R3, R36, 0x30, R27, 0xfe, !PT ;  /* 0x0000003024037812 */ /* 0x000fe400078efe1b */
[----:B------:R-:W-:Y:S02]  /*0f80*/  LOP3.LUT R19, R36, 0x20, R27, 0xfe, !PT ;  /* 0x0000002024137812 */ /* 0x000fe400078efe1b */
[----:B------:R-:W-:-:S02]  /*0f90*/  LOP3.LUT R21, R36, R27, RZ, 0xfc, !PT ;  /* 0x0000001b24157212 */ /* 0x000fc400078efcff */
[----:B------:R-:W-:Y:S02]  /*0fa0*/  LOP3.LUT R27, R36, 0x10, R27, 0xfe, !PT ;  /* 0x00000010241b7812 */ /* 0x000fe400078efe1b */
[----:B------:R-:W-:Y:S02]  /*0fb0*/  IADD3 R2, R20, R35, -R2 ;  /* 0x0000002314027210 */ /* 0x000fe40007ffe802 */
[----:B------:R-:W-:Y:S02]  /*0fc0*/  SHF.R.U32.HI R18, RZ, 0x2, R18 ;  /* 0x00000002ff127819 */ /* 0x000fe40000011612 */
[----:B------:R-:W-:Y:S02]  /*0fd0*/  ISETP.GE.AND P0, PT, R21, 0x40, PT ;  /* 0x000000401500780c */ /* 0x000fe40003f06270 */
[----:B------:R-:W-:Y:S02]  /*0fe0*/  ISETP.GE.AND P1, PT, R27, 0x40, PT ;  /* 0x000000401b00780c */ /* 0x000fe40003f26270 */
[----:B------:R-:W-:-:S02]  /*0ff0*/  ISETP.GE.AND P2, PT, R19, 0x40, PT ;  /* 0x000000401300780c */ /* 0x000fc40003f46270 */
[----:B------:R-:W-:Y:S02]  /*1000*/  LOP3.LUT R18, R18, 0x3f0, RZ, 0xc0, !PT ;  /* 0x000003f012127812 */ /* 0x000fe400078ec0ff */
[----:B------:R-:W-:Y:S02]  /*1010*/  LEA R21, R21, R2, 0x8 ;  /* 0x0000000215157211 */ /* 0x000fe400078e40ff */
[----:B------:R-:W-:Y:S01]  /*1020*/  ISETP.GE.AND P3, PT, R3, 0x40, PT ;  /* 0x000000400300780c */ /* 0x000fe20003f66270 */
[--C-:B------:R-:W-:Y:S01]  /*1030*/  IMAD R27, R27, 0x100, R2.reuse ;  /* 0x000001001b1b7824 */ /* 0x100fe200078e0202 */
[----:B------:R-:W-:Y:S01]  /*1040*/  IADD3 R25, R18, UR4, RZ ;  /* 0x0000000412197c10 */ /* 0x000fe2000fffe0ff */
[----:B------:R-:W-:Y:S02]  /*1050*/  IMAD R23, R19, 0x100, R2 ;  /* 0x0000010013177824 */ /* 0x000fe400078e0202 */
[----:B0-----:R-:W-:-:S04]  /*1060*/  IMAD.WIDE R18, R21, 0x4, R16 ;  /* 0x0000000415127825 */ /* 0x001fc800078e0210 */
[--C-:B------:R-:W-:Y:S01]  /*1070*/  IMAD.WIDE R20, R27, 0x4, R16.reuse ;  /* 0x000000041b147825 */ /* 0x100fe200078e0210 */
[----:B---3--:R0:W-:Y:S03]  /*1080*/  @!P0 STG.E.128 desc[UR6][R18.64], R4 ;  /* 0x0000000412008986 */ /* 0x0081e6000c101d06 */
[----:B------:R-:W-:Y:S01]  /*1090*/  IMAD.WIDE R22, R23, 0x4, R16 ;  /* 0x0000000417167825 */ /* 0x000fe200078e0210 */
[----:B----4-:R0:W-:Y:S04]  /*10a0*/  @!P1 STG.E.128 desc[UR6][R20.64], R8 ;  /* 0x0000000814009986 */ /* 0x0101e8000c101d06 */
[----:B-----5:R0:W-:Y:S01]  /*10b0*/  @!P2 STG.E.128 desc[UR6][R22.64], R12 ;  /* 0x0000000c1600a986 */ /* 0x0201e2000c101d06 */
[----:B------:R-:W-:Y:S01]  /*10c0*/  IMAD R25, R0, 0x4, R25 ;  /* 0x0000000400197824 */ /* 0x000fe200078e0219 */
[----:B0-----:R-:W-:Y:S06]  /*10d0*/  @P3 EXIT ;  /* 0x000000000000394d */ /* 0x001fec0003800000 */
[----:B------:R-:W0:Y:S01]  /*10e0*/  LDS.128 R24, [R25+0x3000] ;  /* 0x0030000019187984 */ /* 0x000e220000000c00 */
[----:B------:R-:W-:-:S05]  /*10f0*/  LEA R3, R3, R2, 0x8 ;  /* 0x0000000203037211 */ /* 0x000fca00078e40ff */
[----:B------:R-:W-:-:S05]  /*1100*/  IMAD.WIDE R16, R3, 0x4, R16 ;  /* 0x0000000403107825 */ /* 0x000fca00078e0210 */
[----:B0-----:R-:W-:Y:S01]  /*1110*/  STG.E.128 desc[UR6][R16.64], R24 ;  /* 0x0000001810007986 */ /* 0x001fe2000c101d06 */
[----:B------:R-:W-:Y:S05]  /*1120*/  EXIT ;  /* 0x000000000000794d */ /* 0x000fea0003800000 */
.L_x_0:
[----:B------:R-:W-:-:S00]  /*1130*/  BRA `(.L_x_0) ;  /* 0xfffffffc00fc7947 */ /* 0x000fc0000383ffff */
[----:B------:R-:W-:-:S00]  /*1140*/  NOP ;  /* 0x0000000000007918 */ /* 0x000fc00000000000 */
        /* <DEDUP_REMOVED lines=11> */
.L_x_1:


//--------------------- .nv.global.init           --------------------------
	.section	.nv.global.init,"aw",@progbits
.nv.global.init:
	.type		_$_str,@object
	.size		_$_str,(.L_0 - _$_str)
_$_str:
        /*0000*/ 	.byte	0x5f, 0x5f, 0x43, 0x55, 0x44, 0x41, 0x5f, 0x46, 0x54, 0x5a, 0x00
.L_0:


//--------------------- .nv.shared.triton_poi_fused_leaky_relu_13 --------------------------
	.section	.nv.shared.triton_poi_fused_leaky_relu_13,"aw",@nobits
	.sectionflags	@""
	.align	16
	.zero		1024


//--------------------- .nv.constant0.triton_poi_fused_leaky_relu_13 --------------------------
	.section	.nv.constant0.triton_poi_fused_leaky_relu_13,"a",@progbits
	.sectionflags	@""
	.align	4
.nv.constant0.triton_poi_fused_leaky_relu_13:
	.zero		568
